//
// Generated by NVIDIA NVVM Compiler
//
// Compiler Build ID: CL-36424714
// Cuda compilation tools, release 13.0, V13.0.88
// Based on NVVM 20.0.0
//

.version 9.0
.target sm_100
.address_size 64

	// .globl	_Z15grayscaleKernelPhS_ii
.const .align 4 .b8 laplacianFilter[36] = {0, 0, 128, 191, 0, 0, 128, 191, 0, 0, 128, 191, 0, 0, 128, 191, 0, 0, 0, 65, 0, 0, 128, 191, 0, 0, 128, 191, 0, 0, 128, 191, 0, 0, 128, 191};

.visible .entry _Z15grayscaleKernelPhS_ii(
	.param .u64 .ptr .align 1 _Z15grayscaleKernelPhS_ii_param_0,
	.param .u64 .ptr .align 1 _Z15grayscaleKernelPhS_ii_param_1,
	.param .u32 _Z15grayscaleKernelPhS_ii_param_2,
	.param .u32 _Z15grayscaleKernelPhS_ii_param_3
)
{
	.reg .pred 	%p<4>;
	.reg .b16 	%rs<4>;
	.reg .b32 	%r<16>;
	.reg .b32 	%f<7>;
	.reg .b64 	%rd<9>;

	ld.param.u64 	%rd1, [_Z15grayscaleKernelPhS_ii_param_0];
	ld.param.u64 	%rd2, [_Z15grayscaleKernelPhS_ii_param_1];
	ld.param.u32 	%r3, [_Z15grayscaleKernelPhS_ii_param_2];
	ld.param.u32 	%r4, [_Z15grayscaleKernelPhS_ii_param_3];
	mov.u32 	%r6, %tid.x;
	mov.u32 	%r7, %ctaid.x;
	mov.u32 	%r8, %ntid.x;
	mad.lo.s32 	%r1, %r7, %r8, %r6;
	mov.u32 	%r9, %tid.y;
	mov.u32 	%r10, %ctaid.y;
	mov.u32 	%r11, %ntid.y;
	mad.lo.s32 	%r12, %r10, %r11, %r9;
	setp.ge.s32 	%p1, %r1, %r3;
	setp.ge.s32 	%p2, %r12, %r4;
	or.pred  	%p3, %p1, %p2;
	@%p3 bra 	$L__BB0_2;
	cvta.to.global.u64 	%rd3, %rd1;
	cvta.to.global.u64 	%rd4, %rd2;
	mad.lo.s32 	%r13, %r3, %r12, %r1;
	mul.lo.s32 	%r14, %r13, 3;
	cvt.s64.s32 	%rd5, %r14;
	add.s64 	%rd6, %rd3, %rd5;
	ld.global.u8 	%rs1, [%rd6];
	ld.global.u8 	%rs2, [%rd6+1];
	ld.global.u8 	%rs3, [%rd6+2];
	cvt.rn.f32.u16 	%f1, %rs1;
	cvt.rn.f32.u16 	%f2, %rs2;
	mul.f32 	%f3, %f2, 0f3F1645A2;
	fma.rn.f32 	%f4, %f1, 0f3E991687, %f3;
	cvt.rn.f32.u16 	%f5, %rs3;
	fma.rn.f32 	%f6, %f5, 0f3DE978D5, %f4;
	cvt.rzi.u32.f32 	%r15, %f6;
	cvt.s64.s32 	%rd7, %r13;
	add.s64 	%rd8, %rd4, %rd7;
	st.global.u8 	[%rd8], %r15;
$L__BB0_2:
	ret;

}
	// .globl	_Z14upsampleKernelPhS_iii
.visible .entry _Z14upsampleKernelPhS_iii(
	.param .u64 .ptr .align 1 _Z14upsampleKernelPhS_iii_param_0,
	.param .u64 .ptr .align 1 _Z14upsampleKernelPhS_iii_param_1,
	.param .u32 _Z14upsampleKernelPhS_iii_param_2,
	.param .u32 _Z14upsampleKernelPhS_iii_param_3,
	.param .u32 _Z14upsampleKernelPhS_iii_param_4
)
{
	.reg .pred 	%p<4>;
	.reg .b16 	%rs<4>;
	.reg .b32 	%r<22>;
	.reg .b64 	%rd<9>;

	ld.param.u64 	%rd1, [_Z14upsampleKernelPhS_iii_param_0];
	ld.param.u64 	%rd2, [_Z14upsampleKernelPhS_iii_param_1];
	ld.param.u32 	%r4, [_Z14upsampleKernelPhS_iii_param_2];
	ld.param.u32 	%r6, [_Z14upsampleKernelPhS_iii_param_3];
	ld.param.u32 	%r5, [_Z14upsampleKernelPhS_iii_param_4];
	mov.u32 	%r7, %tid.x;
	mov.u32 	%r8, %ctaid.x;
	mov.u32 	%r9, %ntid.x;
	mad.lo.s32 	%r1, %r8, %r9, %r7;
	mov.u32 	%r10, %tid.y;
	mov.u32 	%r11, %ctaid.y;
	mov.u32 	%r12, %ntid.y;
	mad.lo.s32 	%r13, %r11, %r12, %r10;
	mul.lo.s32 	%r3, %r5, %r4;
	setp.ge.s32 	%p1, %r1, %r3;
	mul.lo.s32 	%r14, %r5, %r6;
	setp.ge.s32 	%p2, %r13, %r14;
	or.pred  	%p3, %p1, %p2;
	@%p3 bra 	$L__BB1_2;
	cvta.to.global.u64 	%rd3, %rd1;
	cvta.to.global.u64 	%rd4, %rd2;
	div.s32 	%r16, %r1, %r5;
	div.s32 	%r17, %r13, %r5;
	mad.lo.s32 	%r18, %r17, %r4, %r16;
	mad.lo.s32 	%r19, %r3, %r13, %r1;
	mul.lo.s32 	%r20, %r19, 3;
	mul.lo.s32 	%r21, %r18, 3;
	cvt.s64.s32 	%rd5, %r21;
	add.s64 	%rd6, %rd3, %rd5;
	ld.global.u8 	%rs1, [%rd6];
	cvt.s64.s32 	%rd7, %r20;
	add.s64 	%rd8, %rd4, %rd7;
	st.global.u8 	[%rd8], %rs1;
	ld.global.u8 	%rs2, [%rd6+1];
	st.global.u8 	[%rd8+1], %rs2;
	ld.global.u8 	%rs3, [%rd6+2];
	st.global.u8 	[%rd8+2], %rs3;
$L__BB1_2:
	ret;

}
	// .globl	_Z13sharpenKernelPhS_ii
.visible .entry _Z13sharpenKernelPhS_ii(
	.param .u64 .ptr .align 1 _Z13sharpenKernelPhS_ii_param_0,
	.param .u64 .ptr .align 1 _Z13sharpenKernelPhS_ii_param_1,
	.param .u32 _Z13sharpenKernelPhS_ii_param_2,
	.param .u32 _Z13sharpenKernelPhS_ii_param_3
)
{
	.reg .pred 	%p<31>;
	.reg .b16 	%rs<31>;
	.reg .b32 	%r<20>;
	.reg .b32 	%f<151>;
	.reg .b64 	%rd<10>;

	ld.param.u64 	%rd6, [_Z13sharpenKernelPhS_ii_param_0];
	ld.param.u64 	%rd5, [_Z13sharpenKernelPhS_ii_param_1];
	ld.param.u32 	%r4, [_Z13sharpenKernelPhS_ii_param_2];
	ld.param.u32 	%r5, [_Z13sharpenKernelPhS_ii_param_3];
	cvta.to.global.u64 	%rd1, %rd6;
	mov.u32 	%r7, %tid.x;
	mov.u32 	%r8, %ctaid.x;
	mov.u32 	%r9, %ntid.x;
	mad.lo.s32 	%r1, %r8, %r9, %r7;
	mov.u32 	%r10, %tid.y;
	mov.u32 	%r11, %ctaid.y;
	mov.u32 	%r12, %ntid.y;
	mad.lo.s32 	%r13, %r11, %r12, %r10;
	setp.ge.s32 	%p1, %r1, %r4;
	setp.ge.s32 	%p2, %r13, %r5;
	or.pred  	%p3, %p1, %p2;
	@%p3 bra 	$L__BB2_56;
	mad.lo.s32 	%r3, %r4, %r13, %r1;
	setp.lt.s32 	%p4, %r1, 0;
	mad.lo.s32 	%r14, %r4, %r1, %r13;
	mul.lo.s32 	%r15, %r14, 3;
	cvt.s64.s32 	%rd7, %r15;
	add.s64 	%rd2, %rd1, %rd7;
	mov.f32 	%f125, 0f00000000;
	@%p4 bra 	$L__BB2_3;
	ld.global.u8 	%rs1, [%rd2];
	cvt.rn.f32.u16 	%f56, %rs1;
	ld.const.f32 	%f57, [laplacianFilter];
	fma.rn.f32 	%f125, %f57, %f56, 0f00000000;
$L__BB2_3:
	setp.lt.s32 	%p5, %r1, 0;
	@%p5 bra 	$L__BB2_5;
	ld.global.u8 	%rs2, [%rd2];
	cvt.rn.f32.u16 	%f58, %rs2;
	ld.const.f32 	%f59, [laplacianFilter+4];
	fma.rn.f32 	%f125, %f59, %f58, %f125;
$L__BB2_5:
	setp.lt.s32 	%p6, %r1, 0;
	@%p6 bra 	$L__BB2_7;
	ld.global.u8 	%rs3, [%rd2];
	cvt.rn.f32.u16 	%f60, %rs3;
	ld.const.f32 	%f61, [laplacianFilter+8];
	fma.rn.f32 	%f125, %f61, %f60, %f125;
$L__BB2_7:
	setp.lt.s32 	%p7, %r1, 0;
	@%p7 bra 	$L__BB2_9;
	ld.global.u8 	%rs4, [%rd2];
	cvt.rn.f32.u16 	%f62, %rs4;
	ld.const.f32 	%f63, [laplacianFilter+12];
	fma.rn.f32 	%f125, %f63, %f62, %f125;
$L__BB2_9:
	setp.lt.s32 	%p8, %r1, 0;
	@%p8 bra 	$L__BB2_11;
	ld.global.u8 	%rs5, [%rd2];
	cvt.rn.f32.u16 	%f64, %rs5;
	ld.const.f32 	%f65, [laplacianFilter+16];
	fma.rn.f32 	%f125, %f65, %f64, %f125;
$L__BB2_11:
	setp.lt.s32 	%p9, %r1, 0;
	@%p9 bra 	$L__BB2_13;
	ld.global.u8 	%rs6, [%rd2];
	cvt.rn.f32.u16 	%f66, %rs6;
	ld.const.f32 	%f67, [laplacianFilter+20];
	fma.rn.f32 	%f125, %f67, %f66, %f125;
$L__BB2_13:
	setp.lt.s32 	%p10, %r1, 0;
	@%p10 bra 	$L__BB2_15;
	ld.global.u8 	%rs7, [%rd2];
	cvt.rn.f32.u16 	%f68, %rs7;
	ld.const.f32 	%f69, [laplacianFilter+24];
	fma.rn.f32 	%f125, %f69, %f68, %f125;
$L__BB2_15:
	setp.lt.s32 	%p11, %r1, 0;
	@%p11 bra 	$L__BB2_17;
	ld.global.u8 	%rs8, [%rd2];
	cvt.rn.f32.u16 	%f70, %rs8;
	ld.const.f32 	%f71, [laplacianFilter+28];
	fma.rn.f32 	%f125, %f71, %f70, %f125;
$L__BB2_17:
	setp.lt.s32 	%p12, %r1, 0;
	@%p12 bra 	$L__BB2_19;
	ld.global.u8 	%rs9, [%rd2];
	cvt.rn.f32.u16 	%f72, %rs9;
	ld.const.f32 	%f73, [laplacianFilter+32];
	fma.rn.f32 	%f125, %f73, %f72, %f125;
$L__BB2_19:
	setp.lt.s32 	%p13, %r1, 0;
	mul.lo.s32 	%r16, %r3, 3;
	cvt.s64.s32 	%rd8, %r16;
	add.s64 	%rd3, %rd1, %rd8;
	ld.global.u8 	%rs10, [%rd3];
	cvt.rn.f32.u16 	%f75, %rs10;
	add.f32 	%f76, %f125, %f75;
	max.f32 	%f77, %f76, 0f00000000;
	min.f32 	%f78, %f77, 0f437F0000;
	cvt.rzi.u32.f32 	%r17, %f78;
	cvta.to.global.u64 	%rd9, %rd5;
	add.s64 	%rd4, %rd9, %rd8;
	st.global.u8 	[%rd4], %r17;
	mov.f32 	%f134, 0f00000000;
	@%p13 bra 	$L__BB2_21;
	ld.global.u8 	%rs11, [%rd2+1];
	cvt.rn.f32.u16 	%f79, %rs11;
	ld.const.f32 	%f80, [laplacianFilter];
	fma.rn.f32 	%f134, %f80, %f79, 0f00000000;
$L__BB2_21:
	setp.lt.s32 	%p14, %r1, 0;
	@%p14 bra 	$L__BB2_23;
	ld.global.u8 	%rs12, [%rd2+1];
	cvt.rn.f32.u16 	%f81, %rs12;
	ld.const.f32 	%f82, [laplacianFilter+4];
	fma.rn.f32 	%f134, %f82, %f81, %f134;
$L__BB2_23:
	setp.lt.s32 	%p15, %r1, 0;
	@%p15 bra 	$L__BB2_25;
	ld.global.u8 	%rs13, [%rd2+1];
	cvt.rn.f32.u16 	%f83, %rs13;
	ld.const.f32 	%f84, [laplacianFilter+8];
	fma.rn.f32 	%f134, %f84, %f83, %f134;
$L__BB2_25:
	setp.lt.s32 	%p16, %r1, 0;
	@%p16 bra 	$L__BB2_27;
	ld.global.u8 	%rs14, [%rd2+1];
	cvt.rn.f32.u16 	%f85, %rs14;
	ld.const.f32 	%f86, [laplacianFilter+12];
	fma.rn.f32 	%f134, %f86, %f85, %f134;
$L__BB2_27:
	setp.lt.s32 	%p17, %r1, 0;
	@%p17 bra 	$L__BB2_29;
	ld.global.u8 	%rs15, [%rd2+1];
	cvt.rn.f32.u16 	%f87, %rs15;
	ld.const.f32 	%f88, [laplacianFilter+16];
	fma.rn.f32 	%f134, %f88, %f87, %f134;
$L__BB2_29:
	setp.lt.s32 	%p18, %r1, 0;
	@%p18 bra 	$L__BB2_31;
	ld.global.u8 	%rs16, [%rd2+1];
	cvt.rn.f32.u16 	%f89, %rs16;
	ld.const.f32 	%f90, [laplacianFilter+20];
	fma.rn.f32 	%f134, %f90, %f89, %f134;
$L__BB2_31:
	setp.lt.s32 	%p19, %r1, 0;
	@%p19 bra 	$L__BB2_33;
	ld.global.u8 	%rs17, [%rd2+1];
	cvt.rn.f32.u16 	%f91, %rs17;
	ld.const.f32 	%f92, [laplacianFilter+24];
	fma.rn.f32 	%f134, %f92, %f91, %f134;
$L__BB2_33:
	setp.lt.s32 	%p20, %r1, 0;
	@%p20 bra 	$L__BB2_35;
	ld.global.u8 	%rs18, [%rd2+1];
	cvt.rn.f32.u16 	%f93, %rs18;
	ld.const.f32 	%f94, [laplacianFilter+28];
	fma.rn.f32 	%f134, %f94, %f93, %f134;
$L__BB2_35:
	setp.lt.s32 	%p21, %r1, 0;
	@%p21 bra 	$L__BB2_37;
	ld.global.u8 	%rs19, [%rd2+1];
	cvt.rn.f32.u16 	%f95, %rs19;
	ld.const.f32 	%f96, [laplacianFilter+32];
	fma.rn.f32 	%f134, %f96, %f95, %f134;
$L__BB2_37:
	setp.lt.s32 	%p22, %r1, 0;
	ld.global.u8 	%rs20, [%rd3+1];
	cvt.rn.f32.u16 	%f98, %rs20;
	add.f32 	%f99, %f134, %f98;
	max.f32 	%f100, %f99, 0f00000000;
	min.f32 	%f101, %f100, 0f437F0000;
	cvt.rzi.u32.f32 	%r18, %f101;
	st.global.u8 	[%rd4+1], %r18;
	mov.f32 	%f143, 0f00000000;
	@%p22 bra 	$L__BB2_39;
	ld.global.u8 	%rs21, [%rd2+2];
	cvt.rn.f32.u16 	%f102, %rs21;
	ld.const.f32 	%f103, [laplacianFilter];
	fma.rn.f32 	%f143, %f103, %f102, 0f00000000;
$L__BB2_39:
	setp.lt.s32 	%p23, %r1, 0;
	@%p23 bra 	$L__BB2_41;
	ld.global.u8 	%rs22, [%rd2+2];
	cvt.rn.f32.u16 	%f104, %rs22;
	ld.const.f32 	%f105, [laplacianFilter+4];
	fma.rn.f32 	%f143, %f105, %f104, %f143;
$L__BB2_41:
	setp.lt.s32 	%p24, %r1, 0;
	@%p24 bra 	$L__BB2_43;
	ld.global.u8 	%rs23, [%rd2+2];
	cvt.rn.f32.u16 	%f106, %rs23;
	ld.const.f32 	%f107, [laplacianFilter+8];
	fma.rn.f32 	%f143, %f107, %f106, %f143;
$L__BB2_43:
	setp.lt.s32 	%p25, %r1, 0;
	@%p25 bra 	$L__BB2_45;
	ld.global.u8 	%rs24, [%rd2+2];
	cvt.rn.f32.u16 	%f108, %rs24;
	ld.const.f32 	%f109, [laplacianFilter+12];
	fma.rn.f32 	%f143, %f109, %f108, %f143;
$L__BB2_45:
	setp.lt.s32 	%p26, %r1, 0;
	@%p26 bra 	$L__BB2_47;
	ld.global.u8 	%rs25, [%rd2+2];
	cvt.rn.f32.u16 	%f110, %rs25;
	ld.const.f32 	%f111, [laplacianFilter+16];
	fma.rn.f32 	%f143, %f111, %f110, %f143;
$L__BB2_47:
	setp.lt.s32 	%p27, %r1, 0;
	@%p27 bra 	$L__BB2_49;
	ld.global.u8 	%rs26, [%rd2+2];
	cvt.rn.f32.u16 	%f112, %rs26;
	ld.const.f32 	%f113, [laplacianFilter+20];
	fma.rn.f32 	%f143, %f113, %f112, %f143;
$L__BB2_49:
	setp.lt.s32 	%p28, %r1, 0;
	@%p28 bra 	$L__BB2_51;
	ld.global.u8 	%rs27, [%rd2+2];
	cvt.rn.f32.u16 	%f114, %rs27;
	ld.const.f32 	%f115, [laplacianFilter+24];
	fma.rn.f32 	%f143, %f115, %f114, %f143;
$L__BB2_51:
	setp.lt.s32 	%p29, %r1, 0;
	@%p29 bra 	$L__BB2_53;
	ld.global.u8 	%rs28, [%rd2+2];
	cvt.rn.f32.u16 	%f116, %rs28;
	ld.const.f32 	%f117, [laplacianFilter+28];
	fma.rn.f32 	%f143, %f117, %f116, %f143;
$L__BB2_53:
	setp.lt.s32 	%p30, %r1, 0;
	@%p30 bra 	$L__BB2_55;
	ld.global.u8 	%rs29, [%rd2+2];
	cvt.rn.f32.u16 	%f118, %rs29;
	ld.const.f32 	%f119, [laplacianFilter+32];
	fma.rn.f32 	%f143, %f119, %f118, %f143;
$L__BB2_55:
	ld.global.u8 	%rs30, [%rd3+2];
	cvt.rn.f32.u16 	%f120, %rs30;
	add.f32 	%f121, %f143, %f120;
	max.f32 	%f122, %f121, 0f00000000;
	min.f32 	%f123, %f122, 0f437F0000;
	cvt.rzi.u32.f32 	%r19, %f123;
	st.global.u8 	[%rd4+2], %r19;
$L__BB2_56:
	ret;

}


// ===== COMPILED SASS (sm_100) =====

	.target	sm_100

	.elftype	@"ET_EXEC"


//--------------------- .note.nv.tkinfo           --------------------------
	.section	.note.nv.tkinfo,"",@"SHT_NOTE"
	.sectionflags	@"SHF_NOTE_NV_TKINFO"
	.tkinfo
        /*0018*/ 	.word	0x00000002
        /*0030*/ 	.string	""
        /*0030*/ 	.string	"ptxas"
        /*0030*/ 	.string	"Cuda compilation tools, release 13.0, V13.0.88"
        /*0030*/ 	.string	"Build cuda_13.0.r13.0/compiler.36424714_0"
        /*0030*/ 	.string	"-arch sm_100 -m 64 "



//--------------------- .note.nv.cuinfo           --------------------------
	.section	.note.nv.cuinfo,"",@"SHT_NOTE"
	.sectionflags	@"SHF_NOTE_NV_CUINFO"
        /*0018*/ 	.short	0x0002
        /*001a*/ 	.short	0x0064
        /*001c*/ 	.short	0x0082
	.zero		2


//--------------------- .nv.info                  --------------------------
	.section	.nv.info,"",@"SHT_CUDA_INFO"
	.align	4


	//----- nvinfo : EIATTR_REGCOUNT
	.align		4
        /*0000*/ 	.byte	0x04, 0x2f
        /*0002*/ 	.short	(.L_2 - .L_1)
	.align		4
.L_1:
        /*0004*/ 	.word	index@(_Z15grayscaleKernelPhS_ii)
        /*0008*/ 	.word	0x0000000a


	//----- nvinfo : EIATTR_FRAME_SIZE
	.align		4
.L_2:
        /*000c*/ 	.byte	0x04, 0x11
        /*000e*/ 	.short	(.L_4 - .L_3)
	.align		4
.L_3:
        /*0010*/ 	.word	index@(_Z15grayscaleKernelPhS_ii)
        /*0014*/ 	.word	0x00000000


	//----- nvinfo : EIATTR_REGCOUNT
	.align		4
.L_4:
        /*0018*/ 	.byte	0x04, 0x2f
        /*001a*/ 	.short	(.L_6 - .L_5)
	.align		4
.L_5:
        /*001c*/ 	.word	index@(_Z14upsampleKernelPhS_iii)
        /*0020*/ 	.word	0x0000000e


	//----- nvinfo : EIATTR_FRAME_SIZE
	.align		4
.L_6:
        /*0024*/ 	.byte	0x04, 0x11
        /*0026*/ 	.short	(.L_8 - .L_7)
	.align		4
.L_7:
        /*0028*/ 	.word	index@(_Z14upsampleKernelPhS_iii)
        /*002c*/ 	.word	0x00000000


	//----- nvinfo : EIATTR_REGCOUNT
	.align		4
.L_8:
        /*0030*/ 	.byte	0x04, 0x2f
        /*0032*/ 	.short	(.L_10 - .L_9)
	.align		4
.L_9:
        /*0034*/ 	.word	index@(_Z13sharpenKernelPhS_ii)
        /*0038*/ 	.word	0x0000000c


	//----- nvinfo : EIATTR_FRAME_SIZE
	.align		4
.L_10:
        /*003c*/ 	.byte	0x04, 0x11
        /*003e*/ 	.short	(.L_12 - .L_11)
	.align		4
.L_11:
        /*0040*/ 	.word	index@(_Z13sharpenKernelPhS_ii)
        /*0044*/ 	.word	0x00000000


	//----- nvinfo : EIATTR_MIN_STACK_SIZE
	.align		4
.L_12:
        /*0048*/ 	.byte	0x04, 0x12
        /*004a*/ 	.short	(.L_14 - .L_13)
	.align		4
.L_13:
        /*004c*/ 	.word	index@(_Z13sharpenKernelPhS_ii)
        /*0050*/ 	.word	0x00000000


	//----- nvinfo : EIATTR_MIN_STACK_SIZE
	.align		4
.L_14:
        /*0054*/ 	.byte	0x04, 0x12
        /*0056*/ 	.short	(.L_16 - .L_15)
	.align		4
.L_15:
        /*0058*/ 	.word	index@(_Z14upsampleKernelPhS_iii)
        /*005c*/ 	.word	0x00000000


	//----- nvinfo : EIATTR_MIN_STACK_SIZE
	.align		4
.L_16:
        /*0060*/ 	.byte	0x04, 0x12
        /*0062*/ 	.short	(.L_18 - .L_17)
	.align		4
.L_17:
        /*0064*/ 	.word	index@(_Z15grayscaleKernelPhS_ii)
        /*0068*/ 	.word	0x00000000
.L_18:


//--------------------- .nv.compat                --------------------------
	.section	.nv.compat,"",@"SHT_CUDA_COMPAT_INFO"
	.align	4
        /*0000*/ 	.byte	0x02, 0x09, 0x00, 0x00, 0x02, 0x02, 0x01, 0x00, 0x02, 0x05, 0x05, 0x00, 0x03, 0x07, 0x01, 0x01
        /*0010*/ 	.byte	0x02, 0x03, 0x00, 0x00, 0x02, 0x06, 0x01, 0x00, 0x04, 0x0b, 0x08, 0x00, 0x09, 0x00, 0x00, 0x00
        /*0020*/ 	.byte	0x00, 0x00, 0x00, 0x00


//--------------------- .nv.info._Z13sharpenKernelPhS_ii --------------------------
	.section	.nv.info._Z13sharpenKernelPhS_ii,"",@"SHT_CUDA_INFO"
	.sectionflags	@""
	.align	4


	//----- nvinfo : EIATTR_CUDA_API_VERSION
	.align		4
        /*0000*/ 	.byte	0x04, 0x37
        /*0002*/ 	.short	(.L_20 - .L_19)
.L_19:
        /*0004*/ 	.word	0x00000082


	//----- nvinfo : EIATTR_KPARAM_INFO
	.align		4
.L_20:
        /*0008*/ 	.byte	0x04, 0x17
        /*000a*/ 	.short	(.L_22 - .L_21)
.L_21:
        /*000c*/ 	.word	0x00000000
        /*0010*/ 	.short	0x0003
        /*0012*/ 	.short	0x0014
        /*0014*/ 	.byte	0x00, 0xf0, 0x11, 0x00


	//----- nvinfo : EIATTR_KPARAM_INFO
	.align		4
.L_22:
        /*0018*/ 	.byte	0x04, 0x17
        /*001a*/ 	.short	(.L_24 - .L_23)
.L_23:
        /*001c*/ 	.word	0x00000000
        /*0020*/ 	.short	0x0002
        /*0022*/ 	.short	0x0010
        /*0024*/ 	.byte	0x00, 0xf0, 0x11, 0x00


	//----- nvinfo : EIATTR_KPARAM_INFO
	.align		4
.L_24:
        /*0028*/ 	.byte	0x04, 0x17
        /*002a*/ 	.short	(.L_26 - .L_25)
.L_25:
        /*002c*/ 	.word	0x00000000
        /*0030*/ 	.short	0x0001
        /*0032*/ 	.short	0x0008
        /*0034*/ 	.byte	0x00, 0xf5, 0x21, 0x00


	//----- nvinfo : EIATTR_KPARAM_INFO
	.align		4
.L_26:
        /*0038*/ 	.byte	0x04, 0x17
        /*003a*/ 	.short	(.L_28 - .L_27)
.L_27:
        /*003c*/ 	.word	0x00000000
        /*0040*/ 	.short	0x0000
        /*0042*/ 	.short	0x0000
        /*0044*/ 	.byte	0x00, 0xf5, 0x21, 0x00


	//----- nvinfo : EIATTR_SPARSE_MMA_MASK
	.align		4
.L_28:
        /*0048*/ 	.byte	0x03, 0x50
        /*004a*/ 	.short	0x0000


	//----- nvinfo : EIATTR_MAXREG_COUNT
	.align		4
        /*004c*/ 	.byte	0x03, 0x1b
        /*004e*/ 	.short	0x00ff


	//----- nvinfo : EIATTR_MERCURY_ISA_VERSION
	.align		4
        /*0050*/ 	.byte	0x03, 0x5f
        /*0052*/ 	.short	0x0101


	//----- nvinfo : EIATTR_VRC_CTA_INIT_COUNT
	.align		4
        /*0054*/ 	.byte	0x02, 0x4a
	.zero		1
	.zero		1


	//----- nvinfo : EIATTR_EXIT_INSTR_OFFSETS
	.align		4
        /*0058*/ 	.byte	0x04, 0x1c
        /*005a*/ 	.short	(.L_30 - .L_29)


	//   ....[0]....
.L_29:
        /*005c*/ 	.word	0x000000c0


	//   ....[1]....
        /*0060*/ 	.word	0x00000d30


	//----- nvinfo : EIATTR_CRS_STACK_SIZE
	.align		4
.L_30:
        /*0064*/ 	.byte	0x04, 0x1e
        /*0066*/ 	.short	(.L_32 - .L_31)
.L_31:
        /*0068*/ 	.word	0x00000000


	//----- nvinfo : EIATTR_CBANK_PARAM_SIZE
	.align		4
.L_32:
        /*006c*/ 	.byte	0x03, 0x19
        /*006e*/ 	.short	0x0018


	//----- nvinfo : EIATTR_PARAM_CBANK
	.align		4
        /*0070*/ 	.byte	0x04, 0x0a
        /*0072*/ 	.short	(.L_34 - .L_33)
	.align		4
.L_33:
        /*0074*/ 	.word	index@(.nv.constant0._Z13sharpenKernelPhS_ii)
        /*0078*/ 	.short	0x0380
        /*007a*/ 	.short	0x0018


	//----- nvinfo : EIATTR_SW_WAR
	.align		4
.L_34:
        /*007c*/ 	.byte	0x04, 0x36
        /*007e*/ 	.short	(.L_36 - .L_35)
.L_35:
        /*0080*/ 	.word	0x00000008
.L_36:


//--------------------- .nv.info._Z14upsampleKernelPhS_iii --------------------------
	.section	.nv.info._Z14upsampleKernelPhS_iii,"",@"SHT_CUDA_INFO"
	.sectionflags	@""
	.align	4


	//----- nvinfo : EIATTR_CUDA_API_VERSION
	.align		4
        /*0000*/ 	.byte	0x04, 0x37
        /*0002*/ 	.short	(.L_38 - .L_37)
.L_37:
        /*0004*/ 	.word	0x00000082


	//----- nvinfo : EIATTR_KPARAM_INFO
	.align		4
.L_38:
        /*0008*/ 	.byte	0x04, 0x17
        /*000a*/ 	.short	(.L_40 - .L_39)
.L_39:
        /*000c*/ 	.word	0x00000000
        /*0010*/ 	.short	0x0004
        /*0012*/ 	.short	0x0018
        /*0014*/ 	.byte	0x00, 0xf0, 0x11, 0x00


	//----- nvinfo : EIATTR_KPARAM_INFO
	.align		4
.L_40:
        /*0018*/ 	.byte	0x04, 0x17
        /*001a*/ 	.short	(.L_42 - .L_41)
.L_41:
        /*001c*/ 	.word	0x00000000
        /*0020*/ 	.short	0x0003
        /*0022*/ 	.short	0x0014
        /*0024*/ 	.byte	0x00, 0xf0, 0x11, 0x00


	//----- nvinfo : EIATTR_KPARAM_INFO
	.align		4
.L_42:
        /*0028*/ 	.byte	0x04, 0x17
        /*002a*/ 	.short	(.L_44 - .L_43)
.L_43:
        /*002c*/ 	.word	0x00000000
        /*0030*/ 	.short	0x0002
        /*0032*/ 	.short	0x0010
        /*0034*/ 	.byte	0x00, 0xf0, 0x11, 0x00


	//----- nvinfo : EIATTR_KPARAM_INFO
	.align		4
.L_44:
        /*0038*/ 	.byte	0x04, 0x17
        /*003a*/ 	.short	(.L_46 - .L_45)
.L_45:
        /*003c*/ 	.word	0x00000000
        /*0040*/ 	.short	0x0001
        /*0042*/ 	.short	0x0008
        /*0044*/ 	.byte	0x00, 0xf5, 0x21, 0x00


	//----- nvinfo : EIATTR_KPARAM_INFO
	.align		4
.L_46:
        /*0048*/ 	.byte	0x04, 0x17
        /*004a*/ 	.short	(.L_48 - .L_47)
.L_47:
        /*004c*/ 	.word	0x00000000
        /*0050*/ 	.short	0x0000
        /*0052*/ 	.short	0x0000
        /*0054*/ 	.byte	0x00, 0xf5, 0x21, 0x00


	//----- nvinfo : EIATTR_SPARSE_MMA_MASK
	.align		4
.L_48:
        /*0058*/ 	.byte	0x03, 0x50
        /*005a*/ 	.short	0x0000


	//----- nvinfo : EIATTR_MAXREG_COUNT
	.align		4
        /*005c*/ 	.byte	0x03, 0x1b
        /*005e*/ 	.short	0x00ff


	//----- nvinfo : EIATTR_MERCURY_ISA_VERSION
	.align		4
        /*0060*/ 	.byte	0x03, 0x5f
        /*0062*/ 	.short	0x0101


	//----- nvinfo : EIATTR_VRC_CTA_INIT_COUNT
	.align		4
        /*0064*/ 	.byte	0x02, 0x4a
	.zero		1
	.zero		1


	//----- nvinfo : EIATTR_EXIT_INSTR_OFFSETS
	.align		4
        /*0068*/ 	.byte	0x04, 0x1c
        /*006a*/ 	.short	(.L_50 - .L_49)


	//   ....[0]....
.L_49:
        /*006c*/ 	.word	0x000000f0


	//   ....[1]....
        /*0070*/ 	.word	0x00000450


	//----- nvinfo : EIATTR_CBANK_PARAM_SIZE
	.align		4
.L_50:
        /*0074*/ 	.byte	0x03, 0x19
        /*0076*/ 	.short	0x001c


	//----- nvinfo : EIATTR_PARAM_CBANK
	.align		4
        /*0078*/ 	.byte	0x04, 0x0a
        /*007a*/ 	.short	(.L_52 - .L_51)
	.align		4
.L_51:
        /*007c*/ 	.word	index@(.nv.constant0._Z14upsampleKernelPhS_iii)
        /*0080*/ 	.short	0x0380
        /*0082*/ 	.short	0x001c


	//----- nvinfo : EIATTR_SW_WAR
	.align		4
.L_52:
        /*0084*/ 	.byte	0x04, 0x36
        /*0086*/ 	.short	(.L_54 - .L_53)
.L_53:
        /*0088*/ 	.word	0x00000008
.L_54:


//--------------------- .nv.info._Z15grayscaleKernelPhS_ii --------------------------
	.section	.nv.info._Z15grayscaleKernelPhS_ii,"",@"SHT_CUDA_INFO"
	.sectionflags	@""
	.align	4


	//----- nvinfo : EIATTR_CUDA_API_VERSION
	.align		4
        /*0000*/ 	.byte	0x04, 0x37
        /*0002*/ 	.short	(.L_56 - .L_55)
.L_55:
        /*0004*/ 	.word	0x00000082


	//----- nvinfo : EIATTR_KPARAM_INFO
	.align		4
.L_56:
        /*0008*/ 	.byte	0x04, 0x17
        /*000a*/ 	.short	(.L_58 - .L_57)
.L_57:
        /*000c*/ 	.word	0x00000000
        /*0010*/ 	.short	0x0003
        /*0012*/ 	.short	0x0014
        /*0014*/ 	.byte	0x00, 0xf0, 0x11, 0x00


	//----- nvinfo : EIATTR_KPARAM_INFO
	.align		4
.L_58:
        /*0018*/ 	.byte	0x04, 0x17
        /*001a*/ 	.short	(.L_60 - .L_59)
.L_59:
        /*001c*/ 	.word	0x00000000
        /*0020*/ 	.short	0x0002
        /*0022*/ 	.short	0x0010
        /*0024*/ 	.byte	0x00, 0xf0, 0x11, 0x00


	//----- nvinfo : EIATTR_KPARAM_INFO
	.align		4
.L_60:
        /*0028*/ 	.byte	0x04, 0x17
        /*002a*/ 	.short	(.L_62 - .L_61)
.L_61:
        /*002c*/ 	.word	0x00000000
        /*0030*/ 	.short	0x0001
        /*0032*/ 	.short	0x0008
        /*0034*/ 	.byte	0x00, 0xf5, 0x21, 0x00


	//----- nvinfo : EIATTR_KPARAM_INFO
	.align		4
.L_62:
        /*0038*/ 	.byte	0x04, 0x17
        /*003a*/ 	.short	(.L_64 - .L_63)
.L_63:
        /*003c*/ 	.word	0x00000000
        /*0040*/ 	.short	0x0000
        /*0042*/ 	.short	0x0000
        /*0044*/ 	.byte	0x00, 0xf5, 0x21, 0x00


	//----- nvinfo : EIATTR_SPARSE_MMA_MASK
	.align		4
.L_64:
        /*0048*/ 	.byte	0x03, 0x50
        /*004a*/ 	.short	0x0000


	//----- nvinfo : EIATTR_MAXREG_COUNT
	.align		4
        /*004c*/ 	.byte	0x03, 0x1b
        /*004e*/ 	.short	0x00ff


	//----- nvinfo : EIATTR_MERCURY_ISA_VERSION
	.align		4
        /*0050*/ 	.byte	0x03, 0x5f
        /*0052*/ 	.short	0x0101


	//----- nvinfo : EIATTR_VRC_CTA_INIT_COUNT
	.align		4
        /*0054*/ 	.byte	0x02, 0x4a
	.zero		1
	.zero		1


	//----- nvinfo : EIATTR_EXIT_INSTR_OFFSETS
	.align		4
        /*0058*/ 	.byte	0x04, 0x1c
        /*005a*/ 	.short	(.L_66 - .L_65)


	//   ....[0]....
.L_65:
        /*005c*/ 	.word	0x000000c0


	//   ....[1]....
        /*0060*/ 	.word	0x00000200


	//----- nvinfo : EIATTR_CBANK_PARAM_SIZE
	.align		4
.L_66:
        /*0064*/ 	.byte	0x03, 0x19
        /*0066*/ 	.short	0x0018


	//----- nvinfo : EIATTR_PARAM_CBANK
	.align		4
        /*0068*/ 	.byte	0x04, 0x0a
        /*006a*/ 	.short	(.L_68 - .L_67)
	.align		4
.L_67:
        /*006c*/ 	.word	index@(.nv.constant0._Z15grayscaleKernelPhS_ii)
        /*0070*/ 	.short	0x0380
        /*0072*/ 	.short	0x0018


	//----- nvinfo : EIATTR_SW_WAR
	.align		4
.L_68:
        /*0074*/ 	.byte	0x04, 0x36
        /*0076*/ 	.short	(.L_70 - .L_69)
.L_69:
        /*0078*/ 	.word	0x00000008
.L_70:


//--------------------- .nv.callgraph             --------------------------
	.section	.nv.callgraph,"",@"SHT_CUDA_CALLGRAPH"
	.align	4
	.sectionentsize	8
	.align		4
        /*0000*/ 	.word	0x00000000
	.align		4
        /*0004*/ 	.word	0xffffffff
	.align		4
        /*0008*/ 	.word	0x00000000
	.align		4
        /*000c*/ 	.word	0xfffffffe
	.align		4
        /*0010*/ 	.word	0x00000000
	.align		4
        /*0014*/ 	.word	0xfffffffd
	.align		4
        /*0018*/ 	.word	0x00000000
	.align		4
        /*001c*/ 	.word	0xfffffffc


//--------------------- .nv.constant3             --------------------------
	.section	.nv.constant3,"a",@progbits
	.align	4
.nv.constant3:
	.type		laplacianFilter,@object
	.size		laplacianFilter,(.L_0 - laplacianFilter)
laplacianFilter:
        /*0000*/ 	.byte	0x00, 0x00, 0x80, 0xbf, 0x00, 0x00, 0x80, 0xbf, 0x00, 0x00, 0x80, 0xbf, 0x00, 0x00, 0x80, 0xbf
        /*0010*/ 	.byte	0x00, 0x00, 0x00, 0x41, 0x00, 0x00, 0x80, 0xbf, 0x00, 0x00, 0x80, 0xbf, 0x00, 0x00, 0x80, 0xbf
        /*0020*/ 	.byte	0x00, 0x00, 0x80, 0xbf
.L_0:


//--------------------- .text._Z13sharpenKernelPhS_ii --------------------------
	.section	.text._Z13sharpenKernelPhS_ii,"ax",@progbits
	.align	128
        .global         _Z13sharpenKernelPhS_ii
        .type           _Z13sharpenKernelPhS_ii,@function
        .size           _Z13sharpenKernelPhS_ii,(.L_x_33 - _Z13sharpenKernelPhS_ii)
        .other          _Z13sharpenKernelPhS_ii,@"STO_CUDA_ENTRY STV_DEFAULT"
_Z13sharpenKernelPhS_ii:
.text._Z13sharpenKernelPhS_ii:
[----:B------:R-:W-:Y:S01]  /*0000*/  LDC R1, c[0x0][0x37c] ;  /* 0x0000df00ff017b82 */ /* 0x000fe20000000800 */
[----:B------:R-:W0:Y:S07]  /*0010*/  S2R R5, SR_TID.Y ;  /* 0x0000000000057919 */ /* 0x000e2e0000002200 */
[----:B------:R-:W1:Y:S01]  /*0020*/  LDC R3, c[0x0][0x360] ;  /* 0x0000d800ff037b82 */ /* 0x000e620000000800 */
[----:B------:R-:W2:Y:S01]  /*0030*/  LDCU.64 UR6, c[0x0][0x390] ;  /* 0x00007200ff0677ac */ /* 0x000ea20008000a00 */
[----:B------:R-:W1:Y:S06]  /*0040*/  S2R R0, SR_TID.X ;  /* 0x0000000000007919 */ /* 0x000e6c0000002100 */
[----:B------:R-:W0:Y:S08]  /*0050*/  S2UR UR5, SR_CTAID.Y ;  /* 0x00000000000579c3 */ /* 0x000e300000002600 */
[----:B------:R-:W0:Y:S08]  /*0060*/  LDC R2, c[0x0][0x364] ;  /* 0x0000d900ff027b82 */ /* 0x000e300000000800 */
[----:B------:R-:W1:Y:S01]  /*0070*/  S2UR UR4, SR_CTAID.X ;  /* 0x00000000000479c3 */ /* 0x000e620000002500 */
[----:B0-----:R-:W-:-:S05]  /*0080*/  IMAD R5, R2, UR5, R5 ;  /* 0x0000000502057c24 */ /* 0x001fca000f8e0205 */
[----:B--2---:R-:W-:Y:S01]  /*0090*/  ISETP.GE.AND P0, PT, R5, UR7, PT ;  /* 0x0000000705007c0c */ /* 0x004fe2000bf06270 */
[----:B-1----:R-:W-:-:S05]  /*00a0*/  IMAD R0, R3, UR4, R0 ;  /* 0x0000000403007c24 */ /* 0x002fca000f8e0200 */
[----:B------:R-:W-:-:S13]  /*00b0*/  ISETP.GE.OR P0, PT, R0, UR6, P0 ;  /* 0x0000000600007c0c */ /* 0x000fda0008706670 */
[----:B------:R-:W-:Y:S05]  /*00c0*/  @P0 EXIT ;  /* 0x000000000000094d */ /* 0x000fea0003800000 */
[----:B------:R-:W0:Y:S01]  /*00d0*/  LDCU.64 UR8, c[0x0][0x380] ;  /* 0x00007000ff0877ac */ /* 0x000e220008000a00 */
[C---:B------:R-:W-:Y:S01]  /*00e0*/  ISETP.GE.AND P0, PT, R0.reuse, RZ, PT ;  /* 0x000000ff0000720c */ /* 0x040fe20003f06270 */
[----:B------:R-:W-:Y:S01]  /*00f0*/  IMAD R2, R0, UR6, R5 ;  /* 0x0000000600027c24 */ /* 0x000fe2000f8e0205 */
[----:B------:R-:W-:Y:S01]  /*0100*/  BSSY.RECONVERGENT B0, `(.L_x_0) ;  /* 0x0000010000007945 */ /* 0x000fe20003800200 */
[----:B------:R-:W1:Y:S01]  /*0110*/  LDCU.64 UR4, c[0x0][0x358] ;  /* 0x00006b00ff0477ac */ /* 0x000e620008000a00 */
[----:B------:R-:W-:Y:S02]  /*0120*/  IMAD R5, R5, UR6, R0 ;  /* 0x0000000605057c24 */ /* 0x000fe4000f8e0200 */
[----:B------:R-:W-:Y:S02]  /*0130*/  IMAD R3, R2, 0x3, RZ ;  /* 0x0000000302037824 */ /* 0x000fe400078e02ff */
[----:B------:R-:W-:-:S03]  /*0140*/  IMAD.MOV.U32 R0, RZ, RZ, RZ ;  /* 0x000000ffff007224 */ /* 0x000fc600078e00ff */
[----:B0-----:R-:W-:-:S04]  /*0150*/  IADD3 R2, P1, PT, R3, UR8, RZ ;  /* 0x0000000803027c10 */ /* 0x001fc8000ff3e0ff */
[----:B------:R-:W-:Y:S01]  /*0160*/  LEA.HI.X.SX32 R3, R3, UR9, 0x1, P1 ;  /* 0x0000000903037c11 */ /* 0x000fe200088f0eff */
[----:B-1----:R-:W-:Y:S08]  /*0170*/  @!P0 BRA `(.L_x_1) ;  /* 0x0000000000208947 */ /* 0x002ff00003800000 */
[----:B------:R-:W2:Y:S01]  /*0180*/  LDG.E.U8 R0, desc[UR4][R2.64] ;  /* 0x0000000402007981 */ /* 0x000ea2000c1e1100 */
[----:B------:R-:W0:Y:S03]  /*0190*/  LDCU UR6, c[0x3][URZ] ;  /* 0x00c00000ff0677ac */ /* 0x000e260008000800 */
[----:B------:R-:W3:Y:S01]  /*01a0*/  LDG.E.U8 R4, desc[UR4][R2.64] ;  /* 0x0000000402047981 */ /* 0x000ee2000c1e1100 */
[----:B------:R-:W1:Y:S01]  /*01b0*/  LDCU UR7, c[0x3][0x4] ;  /* 0x00c00080ff0777ac */ /* 0x000e620008000800 */
[----:B--2---:R-:W-:Y:S02]  /*01c0*/  I2FP.F32.U32 R0, R0 ;  /* 0x0000000000007245 */ /* 0x004fe40000201000 */
[----:B---3--:R-:W-:-:S03]  /*01d0*/  I2FP.F32.U32 R7, R4 ;  /* 0x0000000400077245 */ /* 0x008fc60000201000 */
[----:B0-----:R-:W-:-:S04]  /*01e0*/  FFMA R0, R0, UR6, RZ ;  /* 0x0000000600007c23 */ /* 0x001fc800080000ff */
[----:B-1----:R-:W-:-:S07]  /*01f0*/  FFMA R0, R7, UR7, R0 ;  /* 0x0000000707007c23 */ /* 0x002fce0008000000 */
.L_x_1:
[----:B------:R-:W-:Y:S05]  /*0200*/  BSYNC.RECONVERGENT B0 ;  /* 0x0000000000007941 */ /* 0x000fea0003800200 */
.L_x_0:
[----:B------:R-:W-:Y:S04]  /*0210*/  BSSY.RECONVERGENT B1, `(.L_x_2) ;  /* 0x0000028000017945 */ /* 0x000fe80003800200 */
[----:B------:R-:W-:Y:S04]  /*0220*/  BSSY.RELIABLE B0, `(.L_x_3) ;  /* 0x0000022000007945 */ /* 0x000fe80003800100 */
[----:B------:R-:W-:Y:S05]  /*0230*/  @!P0 BRA `(.L_x_4) ;  /* 0x0000000000248947 */ /* 0x000fea0003800000 */
[----:B------:R-:W2:Y:S01]  /*0240*/  LDG.E.U8 R4, desc[UR4][R2.64] ;  /* 0x0000000402047981 */ /* 0x000ea2000c1e1100 */
[----:B------:R-:W0:Y:S01]  /*0250*/  LDCU UR6, c[0x3][0x8] ;  /* 0x00c00100ff0677ac */ /* 0x000e220008000800 */
[----:B--2---:R-:W-:-:S05]  /*0260*/  I2FP.F32.U32 R7, R4 ;  /* 0x0000000400077245 */ /* 0x004fca0000201000 */
[----:B0-----:R-:W-:Y:S01]  /*0270*/  FFMA R0, R7, UR6, R0 ;  /* 0x0000000607007c23 */ /* 0x001fe20008000000 */
[----:B------:R-:W-:Y:S06]  /*0280*/  @!P0 BRA `(.L_x_5) ;  /* 0x0000000000248947 */ /* 0x000fec0003800000 */
[----:B------:R-:W2:Y:S01]  /*0290*/  LDG.E.U8 R4, desc[UR4][R2.64] ;  /* 0x0000000402047981 */ /* 0x000ea2000c1e1100 */
[----:B------:R-:W0:Y:S01]  /*02a0*/  LDCU UR6, c[0x3][0xc] ;  /* 0x00c00180ff0677ac */ /* 0x000e220008000800 */
[----:B--2---:R-:W-:-:S05]  /*02b0*/  I2FP.F32.U32 R7, R4 ;  /* 0x0000000400077245 */ /* 0x004fca0000201000 */
[----:B0-----:R-:W-:-:S07]  /*02c0*/  FFMA R0, R7, UR6, R0 ;  /* 0x0000000607007c23 */ /* 0x001fce0008000000 */
.L_x_4:
[----:B------:R-:W-:Y:S05]  /*02d0*/  @!P0 BRA `(.L_x_6) ;  /* 0x0000000000248947 */ /* 0x000fea0003800000 */
[----:B------:R-:W2:Y:S01]  /*02e0*/  LDG.E.U8 R4, desc[UR4][R2.64] ;  /* 0x0000000402047981 */ /* 0x000ea2000c1e1100 */
[----:B------:R-:W0:Y:S01]  /*02f0*/  LDCU UR6, c[0x3][0x10] ;  /* 0x00c00200ff0677ac */ /* 0x000e220008000800 */
[----:B--2---:R-:W-:-:S05]  /*0300*/  I2FP.F32.U32 R7, R4 ;  /* 0x0000000400077245 */ /* 0x004fca0000201000 */
[----:B0-----:R-:W-:-:S07]  /*0310*/  FFMA R0, R7, UR6, R0 ;  /* 0x0000000607007c23 */ /* 0x001fce0008000000 */
.L_x_5:
[----:B------:R-:W-:Y:S05]  /*0320*/  @!P0 BRA `(.L_x_7) ;  /* 0x0000000000248947 */ /* 0x000fea0003800000 */
[----:B------:R-:W2:Y:S01]  /*0330*/  LDG.E.U8 R4, desc[UR4][R2.64] ;  /* 0x0000000402047981 */ /* 0x000ea2000c1e1100 */
[----:B------:R-:W0:Y:S01]  /*0340*/  LDCU UR6, c[0x3][0x14] ;  /* 0x00c00280ff0677ac */ /* 0x000e220008000800 */
[----:B--2---:R-:W-:-:S05]  /*0350*/  I2FP.F32.U32 R7, R4 ;  /* 0x0000000400077245 */ /* 0x004fca0000201000 */
[----:B0-----:R-:W-:-:S07]  /*0360*/  FFMA R0, R7, UR6, R0 ;  /* 0x0000000607007c23 */ /* 0x001fce0008000000 */
.L_x_6:
[----:B------:R-:W-:Y:S05]  /*0370*/  @!P0 BRA `(.L_x_8) ;  /* 0x0000000000288947 */ /* 0x000fea0003800000 */
[----:B------:R-:W2:Y:S01]  /*0380*/  LDG.E.U8 R4, desc[UR4][R2.64] ;  /* 0x0000000402047981 */ /* 0x000ea2000c1e1100 */
[----:B------:R-:W0:Y:S01]  /*0390*/  LDCU UR6, c[0x3][0x18] ;  /* 0x00c00300ff0677ac */ /* 0x000e220008000800 */
[----:B--2---:R-:W-:-:S05]  /*03a0*/  I2FP.F32.U32 R7, R4 ;  /* 0x0000000400077245 */ /* 0x004fca0000201000 */
[----:B0-----:R-:W-:-:S07]  /*03b0*/  FFMA R0, R7, UR6, R0 ;  /* 0x0000000607007c23 */ /* 0x001fce0008000000 */
.L_x_7:
[----:B------:R-:W-:Y:S05]  /*03c0*/  @!P0 BREAK.RELIABLE B0 ;  /* 0x0000000000008942 */ /* 0x000fea0003800100 */
[----:B------:R-:W-:Y:S05]  /*03d0*/  @!P0 BRA `(.L_x_9) ;  /* 0x00000000002c8947 */ /* 0x000fea0003800000 */
[----:B------:R-:W2:Y:S01]  /*03e0*/  LDG.E.U8 R4, desc[UR4][R2.64] ;  /* 0x0000000402047981 */ /* 0x000ea2000c1e1100 */
[----:B------:R-:W0:Y:S01]  /*03f0*/  LDCU UR6, c[0x3][0x1c] ;  /* 0x00c00380ff0677ac */ /* 0x000e220008000800 */
[----:B--2---:R-:W-:-:S05]  /*0400*/  I2FP.F32.U32 R7, R4 ;  /* 0x0000000400077245 */ /* 0x004fca0000201000 */
[----:B0-----:R-:W-:-:S07]  /*0410*/  FFMA R0, R7, UR6, R0 ;  /* 0x0000000607007c23 */ /* 0x001fce0008000000 */
.L_x_8:
[----:B------:R-:W-:Y:S05]  /*0420*/  @!P0 BREAK.RELIABLE B0 ;  /* 0x0000000000008942 */ /* 0x000fea0003800100 */
[----:B------:R-:W-:Y:S05]  /*0430*/  @!P0 BRA `(.L_x_9) ;  /* 0x0000000000148947 */ /* 0x000fea0003800000 */
[----:B------:R-:W-:Y:S05]  /*0440*/  BSYNC.RELIABLE B0 ;  /* 0x0000000000007941 */ /* 0x000fea0003800100 */
.L_x_3:
[----:B------:R-:W2:Y:S01]  /*0450*/  LDG.E.U8 R4, desc[UR4][R2.64] ;  /* 0x0000000402047981 */ /* 0x000ea2000c1e1100 */
[----:B------:R-:W0:Y:S01]  /*0460*/  LDCU UR6, c[0x3][0x20] ;  /* 0x00c00400ff0677ac */ /* 0x000e220008000800 */
[----:B--2---:R-:W-:-:S05]  /*0470*/  I2FP.F32.U32 R7, R4 ;  /* 0x0000000400077245 */ /* 0x004fca0000201000 */
[----:B0-----:R-:W-:-:S07]  /*0480*/  FFMA R0, R7, UR6, R0 ;  /* 0x0000000607007c23 */ /* 0x001fce0008000000 */
.L_x_9:
[----:B------:R-:W-:Y:S05]  /*0490*/  BSYNC.RECONVERGENT B1 ;  /* 0x0000000000017941 */ /* 0x000fea0003800200 */
.L_x_2:
[----:B------:R-:W-:Y:S05]  /*04a0*/  WARPSYNC.ALL ;  /* 0x0000000000007948 */ /* 0x000fea0003800000 */
[----:B------:R-:W-:Y:S01]  /*04b0*/  IMAD R6, R5, 0x3, RZ ;  /* 0x0000000305067824 */ /* 0x000fe200078e02ff */
[----:B------:R-:W0:Y:S04]  /*04c0*/  LDCU.64 UR6, c[0x0][0x388] ;  /* 0x00007100ff0677ac */ /* 0x000e280008000a00 */
[----:B------:R-:W-:-:S02]  /*04d0*/  SHF.R.S32.HI R8, RZ, 0x1f, R6 ;  /* 0x0000001fff087819 */ /* 0x000fc40000011406 */
[----:B------:R-:W-:-:S04]  /*04e0*/  IADD3 R4, P1, PT, R6, UR8, RZ ;  /* 0x0000000806047c10 */ /* 0x000fc8000ff3e0ff */
[----:B------:R-:W-:-:S05]  /*04f0*/  IADD3.X R5, PT, PT, R8, UR9, RZ, P1, !PT ;  /* 0x0000000908057c10 */ /* 0x000fca0008ffe4ff */
[----:B------:R-:W2:Y:S01]  /*0500*/  LDG.E.U8 R7, desc[UR4][R4.64] ;  /* 0x0000000404077981 */ /* 0x000ea2000c1e1100 */
[----:B------:R-:W-:Y:S01]  /*0510*/  BSSY.RECONVERGENT B1, `(.L_x_10) ;  /* 0x0000013000017945 */ /* 0x000fe20003800200 */
[----:B0-----:R-:W-:Y:S02]  /*0520*/  IADD3 R6, P1, PT, R6, UR6, RZ ;  /* 0x0000000606067c10 */ /* 0x001fe4000ff3e0ff */
[----:B--2---:R-:W-:-:S05]  /*0530*/  I2FP.F32.U32 R7, R7 ;  /* 0x0000000700077245 */ /* 0x004fca0000201000 */
[----:B------:R-:W-:-:S05]  /*0540*/  FADD R7, R7, R0 ;  /* 0x0000000007077221 */ /* 0x000fca0000000000 */
[----:B------:R-:W-:-:S04]  /*0550*/  FMNMX R7, RZ, R7, !PT ;  /* 0x00000007ff077209 */ /* 0x000fc80007800000 */
[----:B------:R-:W-:Y:S02]  /*0560*/  FMNMX R0, R7, 255, PT ;  /* 0x437f000007007809 */ /* 0x000fe40003800000 */
[----:B------:R-:W-:Y:S01]  /*0570*/  IADD3.X R7, PT, PT, R8, UR7, RZ, P1, !PT ;  /* 0x0000000708077c10 */ /* 0x000fe20008ffe4ff */
[----:B------:R-:W-:Y:S01]  /*0580*/  IMAD.MOV.U32 R8, RZ, RZ, RZ ;  /* 0x000000ffff087224 */ /* 0x000fe200078e00ff */
[----:B------:R-:W0:Y:S03]  /*0590*/  F2I.U32.TRUNC.NTZ R9, R0 ;  /* 0x0000000000097305 */ /* 0x000e26000020f000 */
[----:B0-----:R0:W-:Y:S01]  /*05a0*/  STG.E.U8 desc[UR4][R6.64], R9 ;  /* 0x0000000906007986 */ /* 0x0011e2000c101104 */
[----:B------:R-:W-:Y:S05]  /*05b0*/  @!P0 BRA `(.L_x_11) ;  /* 0x0000000000208947 */ /* 0x000fea0003800000 */
[----:B------:R-:W2:Y:S01]  /*05c0*/  LDG.E.U8 R0, desc[UR4][R2.64+0x1] ;  /* 0x0000010402007981 */ /* 0x000ea2000c1e1100 */
[----:B------:R-:W1:Y:S03]  /*05d0*/  LDCU UR6, c[0x3][URZ] ;  /* 0x00c00000ff0677ac */ /* 0x000e660008000800 */
[----:B------:R-:W0:Y:S01]  /*05e0*/  LDG.E.U8 R8, desc[UR4][R2.64+0x1] ;  /* 0x0000010402087981 */ /* 0x000e22000c1e1100 */
[----:B------:R-:W3:Y:S01]  /*05f0*/  LDCU UR7, c[0x3][0x4] ;  /* 0x00c00080ff0777ac */ /* 0x000ee20008000800 */
[----:B--2---:R-:W-:Y:S02]  /*0600*/  I2FP.F32.U32 R0, R0 ;  /* 0x0000000000007245 */ /* 0x004fe40000201000 */
[----:B0-----:R-:W-:-:S03]  /*0610*/  I2FP.F32.U32 R9, R8 ;  /* 0x0000000800097245 */ /* 0x001fc60000201000 */
[----:B-1----:R-:W-:-:S04]  /*0620*/  FFMA R0, R0, UR6, RZ ;  /* 0x0000000600007c23 */ /* 0x002fc800080000ff */
[----:B---3--:R-:W-:-:S07]  /*0630*/  FFMA R8, R9, UR7, R0 ;  /* 0x0000000709087c23 */ /* 0x008fce0008000000 */
.L_x_11:
[----:B------:R-:W-:Y:S05]  /*0640*/  BSYNC.RECONVERGENT B1 ;  /* 0x0000000000017941 */ /* 0x000fea0003800200 */
.L_x_10:
[----:B------:R-:W-:Y:S04]  /*0650*/  BSSY.RECONVERGENT B2, `(.L_x_12) ;  /* 0x0000028000027945 */ /* 0x000fe80003800200 */
[----:B------:R-:W-:Y:S04]  /*0660*/  BSSY.RELIABLE B1, `(.L_x_13) ;  /* 0x0000022000017945 */ /* 0x000fe80003800100 */
[----:B------:R-:W-:Y:S05]  /*0670*/  @!P0 BRA `(.L_x_14) ;  /* 0x0000000000248947 */ /* 0x000fea0003800000 */
[----:B------:R-:W0:Y:S01]  /*0680*/  LDG.E.U8 R0, desc[UR4][R2.64+0x1] ;  /* 0x0000010402007981 */ /* 0x000e22000c1e1100 */
[----:B------:R-:W1:Y:S01]  /*0690*/  LDCU UR6, c[0x3][0x8] ;  /* 0x00c00100ff0677ac */ /* 0x000e620008000800 */
[----:B0-----:R-:W-:-:S05]  /*06a0*/  I2FP.F32.U32 R9, R0 ;  /* 0x0000000000097245 */ /* 0x001fca0000201000 */
[----:B-1----:R-:W-:Y:S01]  /*06b0*/  FFMA R8, R9, UR6, R8 ;  /* 0x0000000609087c23 */ /* 0x002fe20008000008 */
[----:B------:R-:W-:Y:S06]  /*06c0*/  @!P0 BRA `(.L_x_15) ;  /* 0x0000000000248947 */ /* 0x000fec0003800000 */
[----:B------:R-:W2:Y:S01]  /*06d0*/  LDG.E.U8 R0, desc[UR4][R2.64+0x1] ;  /* 0x0000010402007981 */ /* 0x000ea2000c1e1100 */
[----:B------:R-:W0:Y:S01]  /*06e0*/  LDCU UR6, c[0x3][0xc] ;  /* 0x00c00180ff0677ac */ /* 0x000e220008000800 */
[----:B--2---:R-:W-:-:S05]  /*06f0*/  I2FP.F32.U32 R9, R0 ;  /* 0x0000000000097245 */ /* 0x004fca0000201000 */
[----:B0-----:R-:W-:-:S07]  /*0700*/  FFMA R8, R9, UR6, R8 ;  /* 0x0000000609087c23 */ /* 0x001fce0008000008 */
.L_x_14:
[----:B------:R-:W-:Y:S05]  /*0710*/  @!P0 BRA `(.L_x_16) ;  /* 0x0000000000248947 */ /* 0x000fea0003800000 */
[----:B------:R-:W0:Y:S01]  /*0720*/  LDG.E.U8 R0, desc[UR4][R2.64+0x1] ;  /* 0x0000010402007981 */ /* 0x000e22000c1e1100 */
[----:B------:R-:W1:Y:S01]  /*0730*/  LDCU UR6, c[0x3][0x10] ;  /* 0x00c00200ff0677ac */ /* 0x000e620008000800 */
[----:B0-----:R-:W-:-:S05]  /*0740*/  I2FP.F32.U32 R9, R0 ;  /* 0x0000000000097245 */ /* 0x001fca0000201000 */
[----:B-1----:R-:W-:-:S07]  /*0750*/  FFMA R8, R9, UR6, R8 ;  /* 0x0000000609087c23 */ /* 0x002fce0008000008 */
.L_x_15:
[----:B------:R-:W-:Y:S05]  /*0760*/  @!P0 BRA `(.L_x_17) ;  /* 0x0000000000248947 */ /* 0x000fea0003800000 */
[----:B------:R-:W2:Y:S01]  /*0770*/  LDG.E.U8 R0, desc[UR4][R2.64+0x1] ;  /* 0x0000010402007981 */ /* 0x000ea2000c1e1100 */
[----:B------:R-:W0:Y:S01]  /*0780*/  LDCU UR6, c[0x3][0x14] ;  /* 0x00c00280ff0677ac */ /* 0x000e220008000800 */
[----:B--2---:R-:W-:-:S05]  /*0790*/  I2FP.F32.U32 R9, R0 ;  /* 0x0000000000097245 */ /* 0x004fca0000201000 */
[----:B0-----:R-:W-:-:S07]  /*07a0*/  FFMA R8, R9, UR6, R8 ;  /* 0x0000000609087c23 */ /* 0x001fce0008000008 */
.L_x_16:
[----:B------:R-:W-:Y:S05]  /*07b0*/  @!P0 BRA `(.L_x_18) ;  /* 0x0000000000288947 */ /* 0x000fea0003800000 */
[----:B------:R-:W0:Y:S01]  /*07c0*/  LDG.E.U8 R0, desc[UR4][R2.64+0x1] ;  /* 0x0000010402007981 */ /* 0x000e22000c1e1100 */
[----:B------:R-:W1:Y:S01]  /*07d0*/  LDCU UR6, c[0x3][0x18] ;  /* 0x00c00300ff0677ac */ /* 0x000e620008000800 */
[----:B0-----:R-:W-:-:S05]  /*07e0*/  I2FP.F32.U32 R9, R0 ;  /* 0x0000000000097245 */ /* 0x001fca0000201000 */
[----:B-1----:R-:W-:-:S07]  /*07f0*/  FFMA R8, R9, UR6, R8 ;  /* 0x0000000609087c23 */ /* 0x002fce0008000008 */
.L_x_17:
[----:B------:R-:W-:Y:S05]  /*0800*/  @!P0 BREAK.RELIABLE B1 ;  /* 0x0000000000018942 */ /* 0x000fea0003800100 */
[----:B------:R-:W-:Y:S05]  /*0810*/  @!P0 BRA `(.L_x_19) ;  /* 0x00000000002c8947 */ /* 0x000fea0003800000 */
[----:B------:R-:W2:Y:S01]  /*0820*/  LDG.E.U8 R0, desc[UR4][R2.64+0x1] ;  /* 0x0000010402007981 */ /* 0x000ea2000c1e1100 */
[----:B------:R-:W0:Y:S01]  /*0830*/  LDCU UR6, c[0x3][0x1c] ;  /* 0x00c00380ff0677ac */ /* 0x000e220008000800 */
[----:B--2---:R-:W-:-:S05]  /*0840*/  I2FP.F32.U32 R9, R0 ;  /* 0x0000000000097245 */ /* 0x004fca0000201000 */
[----:B0-----:R-:W-:-:S07]  /*0850*/  FFMA R8, R9, UR6, R8 ;  /* 0x0000000609087c23 */ /* 0x001fce0008000008 */
.L_x_18:
[----:B------:R-:W-:Y:S05]  /*0860*/  @!P0 BREAK.RELIABLE B1 ;  /* 0x0000000000018942 */ /* 0x000fea0003800100 */
[----:B------:R-:W-:Y:S05]  /*0870*/  @!P0 BRA `(.L_x_19) ;  /* 0x0000000000148947 */ /* 0x000fea0003800000 */
[----:B------:R-:W-:Y:S05]  /*0880*/  BSYNC.RELIABLE B1 ;  /* 0x0000000000017941 */ /* 0x000fea0003800100 */
.L_x_13:
[----:B------:R-:W0:Y:S01]  /*0890*/  LDG.E.U8 R0, desc[UR4][R2.64+0x1] ;  /* 0x0000010402007981 */ /* 0x000e22000c1e1100 */
[----:B------:R-:W1:Y:S01]  /*08a0*/  LDCU UR6, c[0x3][0x20] ;  /* 0x00c00400ff0677ac */ /* 0x000e620008000800 */
[----:B0-----:R-:W-:-:S05]  /*08b0*/  I2FP.F32.U32 R9, R0 ;  /* 0x0000000000097245 */ /* 0x001fca0000201000 */
[----:B-1----:R-:W-:-:S07]  /*08c0*/  FFMA R8, R9, UR6, R8 ;  /* 0x0000000609087c23 */ /* 0x002fce0008000008 */
.L_x_19:
[----:B------:R-:W-:Y:S05]  /*08d0*/  BSYNC.RECONVERGENT B2 ;  /* 0x0000000000027941 */ /* 0x000fea0003800200 */
.L_x_12:
[----:B------:R-:W-:Y:S05]  /*08e0*/  WARPSYNC.ALL ;  /* 0x0000000000007948 */ /* 0x000fea0003800000 */
[----:B------:R-:W0:Y:S01]  /*08f0*/  LDG.E.U8 R0, desc[UR4][R4.64+0x1] ;  /* 0x0000010404007981 */ /* 0x000e22000c1e1100 */
[----:B------:R-:W-:Y:S01]  /*0900*/  BSSY.RECONVERGENT B2, `(.L_x_20) ;  /* 0x0000011000027945 */ /* 0x000fe20003800200 */
[----:B0-----:R-:W-:Y:S01]  /*0910*/  I2FP.F32.U32 R9, R0 ;  /* 0x0000000000097245 */ /* 0x001fe20000201000 */
[----:B------:R-:W-:-:S04]  /*0920*/  IMAD.MOV.U32 R0, RZ, RZ, RZ ;  /* 0x000000ffff007224 */ /* 0x000fc800078e00ff */
[----:B------:R-:W-:-:S05]  /*0930*/  FADD R9, R9, R8 ;  /* 0x0000000809097221 */ /* 0x000fca0000000000 */
[----:B------:R-:W-:-:S04]  /*0940*/  FMNMX R9, RZ, R9, !PT ;  /* 0x00000009ff097209 */ /* 0x000fc80007800000 */
[----:B------:R-:W-:-:S06]  /*0950*/  FMNMX R9, R9, 255, PT ;  /* 0x437f000009097809 */ /* 0x000fcc0003800000 */
[----:B------:R-:W0:Y:S02]  /*0960*/  F2I.U32.TRUNC.NTZ R9, R9 ;  /* 0x0000000900097305 */ /* 0x000e24000020f000 */
        /* <DEDUP_REMOVED lines=10> */
.L_x_21:
[----:B------:R-:W-:Y:S05]  /*0a10*/  BSYNC.RECONVERGENT B2 ;  /* 0x0000000000027941 */ /* 0x000fea0003800200 */
.L_x_20:
        /* <DEDUP_REMOVED lines=12> */
.L_x_24:
[----:B------:R-:W-:Y:S05]  /*0ae0*/  @!P0 BRA `(.L_x_26) ;  /* 0x0000000000248947 */ /* 0x000fea0003800000 */
[----:B------:R-:W0:Y:S01]  /*0af0*/  LDG.E.U8 R8, desc[UR4][R2.64+0x2] ;  /* 0x0000020402087981 */ /* 0x000e22000c1e1100 */
[----:B------:R-:W1:Y:S01]  /*0b00*/  LDCU UR6, c[0x3][0x10] ;  /* 0x00c00200ff0677ac */ /* 0x000e620008000800 */
[----:B0-----:R-:W-:-:S05]  /*0b10*/  I2FP.F32.U32 R9, R8 ;  /* 0x0000000800097245 */ /* 0x001fca0000201000 */
[----:B-1----:R-:W-:-:S07]  /*0b20*/  FFMA R0, R9, UR6, R0 ;  /* 0x0000000609007c23 */ /* 0x002fce0008000000 */
.L_x_25:
[----:B------:R-:W-:Y:S05]  /*0b30*/  @!P0 BRA `(.L_x_27) ;  /* 0x0000000000248947 */ /* 0x000fea0003800000 */
[----:B------:R-:W2:Y:S01]  /*0b40*/  LDG.E.U8 R8, desc[UR4][R2.64+0x2] ;  /* 0x0000020402087981 */ /* 0x000ea2000c1e1100 */
[----:B------:R-:W0:Y:S01]  /*0b50*/  LDCU UR6, c[0x3][0x14] ;  /* 0x00c00280ff0677ac */ /* 0x000e220008000800 */
[----:B--2---:R-:W-:-:S05]  /*0b60*/  I2FP.F32.U32 R9, R8 ;  /* 0x0000000800097245 */ /* 0x004fca0000201000 */
[----:B0-----:R-:W-:-:S07]  /*0b70*/  FFMA R0, R9, UR6, R0 ;  /* 0x0000000609007c23 */ /* 0x001fce0008000000 */
.L_x_26:
[----:B------:R-:W-:Y:S05]  /*0b80*/  @!P0 BRA `(.L_x_28) ;  /* 0x0000000000288947 */ /* 0x000fea0003800000 */
[----:B------:R-:W0:Y:S01]  /*0b90*/  LDG.E.U8 R8, desc[UR4][R2.64+0x2] ;  /* 0x0000020402087981 */ /* 0x000e22000c1e1100 */
[----:B------:R-:W1:Y:S01]  /*0ba0*/  LDCU UR6, c[0x3][0x18] ;  /* 0x00c00300ff0677ac */ /* 0x000e620008000800 */
[----:B0-----:R-:W-:-:S05]  /*0bb0*/  I2FP.F32.U32 R9, R8 ;  /* 0x0000000800097245 */ /* 0x001fca0000201000 */
[----:B-1----:R-:W-:-:S07]  /*0bc0*/  FFMA R0, R9, UR6, R0 ;  /* 0x0000000609007c23 */ /* 0x002fce0008000000 */
.L_x_27:
[----:B------:R-:W-:Y:S05]  /*0bd0*/  @!P0 BREAK.RELIABLE B3 ;  /* 0x0000000000038942 */ /* 0x000fea0003800100 */
[----:B------:R-:W-:Y:S05]  /*0be0*/  @!P0 BRA `(.L_x_29) ;  /* 0x00000000002c8947 */ /* 0x000fea0003800000 */
[----:B------:R-:W2:Y:S01]  /*0bf0*/  LDG.E.U8 R8, desc[UR4][R2.64+0x2] ;  /* 0x0000020402087981 */ /* 0x000ea2000c1e1100 */
[----:B------:R-:W0:Y:S01]  /*0c00*/  LDCU UR6, c[0x3][0x1c] ;  /* 0x00c00380ff0677ac */ /* 0x000e220008000800 */
[----:B--2---:R-:W-:-:S05]  /*0c10*/  I2FP.F32.U32 R9, R8 ;  /* 0x0000000800097245 */ /* 0x004fca0000201000 */
[----:B0-----:R-:W-:-:S07]  /*0c20*/  FFMA R0, R9, UR6, R0 ;  /* 0x0000000609007c23 */ /* 0x001fce0008000000 */
.L_x_28:
[----:B------:R-:W-:Y:S05]  /*0c30*/  @!P0 BREAK.RELIABLE B3 ;  /* 0x0000000000038942 */ /* 0x000fea0003800100 */
[----:B------:R-:W-:Y:S05]  /*0c40*/  @!P0 BRA `(.L_x_29) ;  /* 0x0000000000148947 */ /* 0x000fea0003800000 */
[----:B------:R-:W-:Y:S05]  /*0c50*/  BSYNC.RELIABLE B3 ;  /* 0x0000000000037941 */ /* 0x000fea0003800100 */
.L_x_23:
[----:B------:R-:W0:Y:S01]  /*0c60*/  LDG.E.U8 R2, desc[UR4][R2.64+0x2] ;  /* 0x0000020402027981 */ /* 0x000e22000c1e1100 */
[----:B------:R-:W1:Y:S01]  /*0c70*/  LDCU UR6, c[0x3][0x20] ;  /* 0x00c00400ff0677ac */ /* 0x000e620008000800 */
[----:B0-----:R-:W-:-:S05]  /*0c80*/  I2FP.F32.U32 R9, R2 ;  /* 0x0000000200097245 */ /* 0x001fca0000201000 */
[----:B-1----:R-:W-:-:S07]  /*0c90*/  FFMA R0, R9, UR6, R0 ;  /* 0x0000000609007c23 */ /* 0x002fce0008000000 */
.L_x_29:
[----:B------:R-:W-:Y:S05]  /*0ca0*/  BSYNC.RECONVERGENT B2 ;  /* 0x0000000000027941 */ /* 0x000fea0003800200 */
.L_x_22:
[----:B------:R-:W-:Y:S05]  /*0cb0*/  WARPSYNC.ALL ;  /* 0x0000000000007948 */ /* 0x000fea0003800000 */
[----:B------:R-:W2:Y:S02]  /*0cc0*/  LDG.E.U8 R4, desc[UR4][R4.64+0x2] ;  /* 0x0000020404047981 */ /* 0x000ea4000c1e1100 */
[----:B--2---:R-:W-:-:S05]  /*0cd0*/  I2FP.F32.U32 R3, R4 ;  /* 0x0000000400037245 */ /* 0x004fca0000201000 */
[----:B------:R-:W-:-:S05]  /*0ce0*/  FADD R3, R3, R0 ;  /* 0x0000000003037221 */ /* 0x000fca0000000000 */
[----:B------:R-:W-:-:S04]  /*0cf0*/  FMNMX R3, RZ, R3, !PT ;  /* 0x00000003ff037209 */ /* 0x000fc80007800000 */
[----:B------:R-:W-:-:S06]  /*0d00*/  FMNMX R3, R3, 255, PT ;  /* 0x437f000003037809 */ /* 0x000fcc0003800000 */
[----:B------:R-:W1:Y:S02]  /*0d10*/  F2I.U32.TRUNC.NTZ R3, R3 ;  /* 0x0000000300037305 */ /* 0x000e64000020f000 */
[----:B-1----:R-:W-:Y:S01]  /*0d20*/  STG.E.U8 desc[UR4][R6.64+0x2], R3 ;  /* 0x0000020306007986 */ /* 0x002fe2000c101104 */
[----:B------:R-:W-:Y:S05]  /*0d30*/  EXIT ;  /* 0x000000000000794d */ /* 0x000fea0003800000 */
.L_x_30:
[----:B------:R-:W-:-:S00]  /*0d40*/  BRA `(.L_x_30) ;  /* 0xfffffffc00fc7947 */ /* 0x000fc0000383ffff */
[----:B------:R-:W-:-:S00]  /*0d50*/  NOP ;  /* 0x0000000000007918 */ /* 0x000fc00000000000 */
        /* <DEDUP_REMOVED lines=10> */
.L_x_33:


//--------------------- .text._Z14upsampleKernelPhS_iii --------------------------
	.section	.text._Z14upsampleKernelPhS_iii,"ax",@progbits
	.align	128
        .global         _Z14upsampleKernelPhS_iii
        .type           _Z14upsampleKernelPhS_iii,@function
        .size           _Z14upsampleKernelPhS_iii,(.L_x_34 - _Z14upsampleKernelPhS_iii)
        .other          _Z14upsampleKernelPhS_iii,@"STO_CUDA_ENTRY STV_DEFAULT"
_Z14upsampleKernelPhS_iii:
.text._Z14upsampleKernelPhS_iii:
[----:B------:R-:W-:Y:S01]  /*0000*/  LDC R1, c[0x0][0x37c] ;  /* 0x0000df00ff017b82 */ /* 0x000fe20000000800 */
[----:B------:R-:W0:Y:S07]  /*0010*/  S2R R0, SR_TID.Y ;  /* 0x0000000000007919 */ /* 0x000e2e0000002200 */
[----:B------:R-:W1:Y:S01]  /*0020*/  LDC R2, c[0x0][0x360] ;  /* 0x0000d800ff027b82 */ /* 0x000e620000000800 */
[----:B------:R-:W2:Y:S01]  /*0030*/  LDCU.64 UR6, c[0x0][0x390] ;  /* 0x00007200ff0677ac */ /* 0x000ea20008000a00 */
[----:B------:R-:W1:Y:S06]  /*0040*/  S2R R3, SR_TID.X ;  /* 0x0000000000037919 */ /* 0x000e6c0000002100 */
[----:B------:R-:W0:Y:S08]  /*0050*/  S2UR UR5, SR_CTAID.Y ;  /* 0x00000000000579c3 */ /* 0x000e300000002600 */
[----:B------:R-:W0:Y:S08]  /*0060*/  LDC R5, c[0x0][0x364] ;  /* 0x0000d900ff057b82 */ /* 0x000e300000000800 */
[----:B------:R-:W2:Y:S08]  /*0070*/  LDC R4, c[0x0][0x398] ;  /* 0x0000e600ff047b82 */ /* 0x000eb00000000800 */
[----:B------:R-:W1:Y:S01]  /*0080*/  S2UR UR4, SR_CTAID.X ;  /* 0x00000000000479c3 */ /* 0x000e620000002500 */
[----:B0-----:R-:W-:-:S02]  /*0090*/  IMAD R0, R5, UR5, R0 ;  /* 0x0000000505007c24 */ /* 0x001fc4000f8e0200 */
[----:B--2---:R-:W-:-:S05]  /*00a0*/  IMAD R5, R4, UR7, RZ ;  /* 0x0000000704057c24 */ /* 0x004fca000f8e02ff */
[----:B------:R-:W-:Y:S01]  /*00b0*/  ISETP.GE.AND P0, PT, R0, R5, PT ;  /* 0x000000050000720c */ /* 0x000fe20003f06270 */
[----:B-1----:R-:W-:Y:S02]  /*00c0*/  IMAD R3, R2, UR4, R3 ;  /* 0x0000000402037c24 */ /* 0x002fe4000f8e0203 */
[----:B------:R-:W-:-:S05]  /*00d0*/  IMAD R2, R4, UR6, RZ ;  /* 0x0000000604027c24 */ /* 0x000fca000f8e02ff */
[----:B------:R-:W-:-:S13]  /*00e0*/  ISETP.GE.OR P0, PT, R3, R2, P0 ;  /* 0x000000020300720c */ /* 0x000fda0000706670 */
[----:B------:R-:W-:Y:S05]  /*00f0*/  @P0 EXIT ;  /* 0x000000000000094d */ /* 0x000fea0003800000 */
[----:B------:R-:W-:Y:S01]  /*0100*/  IABS R9, R4 ;  /* 0x0000000400097213 */ /* 0x000fe20000000000 */
[----:B------:R-:W0:Y:S01]  /*0110*/  LDCU.128 UR8, c[0x0][0x380] ;  /* 0x00007000ff0877ac */ /* 0x000e220008000c00 */
[----:B------:R-:W-:Y:S02]  /*0120*/  IABS R10, R0 ;  /* 0x00000000000a7213 */ /* 0x000fe40000000000 */
[----:B------:R-:W1:Y:S01]  /*0130*/  I2F.RP R5, R9 ;  /* 0x0000000900057306 */ /* 0x000e620000209400 */
[----:B------:R-:W2:Y:S07]  /*0140*/  LDCU.64 UR4, c[0x0][0x358] ;  /* 0x00006b00ff0477ac */ /* 0x000eae0008000a00 */
[----:B-1----:R-:W1:Y:S02]  /*0150*/  MUFU.RCP R5, R5 ;  /* 0x0000000500057308 */ /* 0x002e640000001000 */
[----:B-1----:R-:W-:-:S06]  /*0160*/  VIADD R6, R5, 0xffffffe ;  /* 0x0ffffffe05067836 */ /* 0x002fcc0000000000 */
[----:B------:R1:W3:Y:S02]  /*0170*/  F2I.FTZ.U32.TRUNC.NTZ R7, R6 ;  /* 0x0000000600077305 */ /* 0x0002e4000021f000 */
[----:B-1----:R-:W-:Y:S02]  /*0180*/  IMAD.MOV.U32 R6, RZ, RZ, RZ ;  /* 0x000000ffff067224 */ /* 0x002fe400078e00ff */
[----:B---3--:R-:W-:-:S04]  /*0190*/  IMAD.MOV R8, RZ, RZ, -R7 ;  /* 0x000000ffff087224 */ /* 0x008fc800078e0a07 */
[----:B------:R-:W-:Y:S01]  /*01a0*/  IMAD R11, R8, R9, RZ ;  /* 0x00000009080b7224 */ /* 0x000fe200078e02ff */
[----:B------:R-:W-:-:S03]  /*01b0*/  IABS R8, R3 ;  /* 0x0000000300087213 */ /* 0x000fc60000000000 */
[----:B------:R-:W-:-:S06]  /*01c0*/  IMAD.HI.U32 R7, R7, R11, R6 ;  /* 0x0000000b07077227 */ /* 0x000fcc00078e0006 */
[----:B------:R-:W-:-:S04]  /*01d0*/  IMAD.HI.U32 R5, R7, R8, RZ ;  /* 0x0000000807057227 */ /* 0x000fc800078e00ff */
[----:B------:R-:W-:Y:S01]  /*01e0*/  IMAD.HI.U32 R7, R7, R10, RZ ;  /* 0x0000000a07077227 */ /* 0x000fe200078e00ff */
[----:B------:R-:W-:-:S03]  /*01f0*/  IADD3 R6, PT, PT, -R5, RZ, RZ ;  /* 0x000000ff05067210 */ /* 0x000fc60007ffe1ff */
[----:B------:R-:W-:Y:S02]  /*0200*/  IMAD.MOV R11, RZ, RZ, -R7 ;  /* 0x000000ffff0b7224 */ /* 0x000fe400078e0a07 */
[C---:B------:R-:W-:Y:S02]  /*0210*/  IMAD R6, R9.reuse, R6, R8 ;  /* 0x0000000609067224 */ /* 0x040fe400078e0208 */
[----:B------:R-:W-:-:S03]  /*0220*/  IMAD R8, R9, R11, R10 ;  /* 0x0000000b09087224 */ /* 0x000fc600078e020a */
[C---:B------:R-:W-:Y:S02]  /*0230*/  ISETP.GT.U32.AND P4, PT, R9.reuse, R6, PT ;  /* 0x000000060900720c */ /* 0x040fe40003f84070 */
[----:B------:R-:W-:-:S11]  /*0240*/  ISETP.GT.U32.AND P5, PT, R9, R8, PT ;  /* 0x000000080900720c */ /* 0x000fd60003fa4070 */
[----:B------:R-:W-:Y:S02]  /*0250*/  @!P4 IMAD.IADD R6, R6, 0x1, -R9 ;  /* 0x000000010606c824 */ /* 0x000fe400078e0a09 */
[-C--:B------:R-:W-:Y:S01]  /*0260*/  @!P5 IADD3 R8, PT, PT, R8, -R9.reuse, RZ ;  /* 0x800000090808d210 */ /* 0x080fe20007ffe0ff */
[----:B------:R-:W-:Y:S02]  /*0270*/  @!P4 VIADD R5, R5, 0x1 ;  /* 0x000000010505c836 */ /* 0x000fe40000000000 */
[-C--:B------:R-:W-:Y:S01]  /*0280*/  ISETP.GE.U32.AND P2, PT, R6, R9.reuse, PT ;  /* 0x000000090600720c */ /* 0x080fe20003f46070 */
[----:B------:R-:W-:Y:S01]  /*0290*/  @!P5 VIADD R7, R7, 0x1 ;  /* 0x000000010707d836 */ /* 0x000fe20000000000 */
[-C--:B------:R-:W-:Y:S02]  /*02a0*/  LOP3.LUT R6, R3, R4.reuse, RZ, 0x3c, !PT ;  /* 0x0000000403067212 */ /* 0x080fe400078e3cff */
[----:B------:R-:W-:Y:S02]  /*02b0*/  ISETP.GE.U32.AND P3, PT, R8, R9, PT ;  /* 0x000000090800720c */ /* 0x000fe40003f66070 */
[----:B------:R-:W-:-:S02]  /*02c0*/  LOP3.LUT R8, R0, R4, RZ, 0x3c, !PT ;  /* 0x0000000400087212 */ /* 0x000fc400078e3cff */
[----:B------:R-:W-:Y:S02]  /*02d0*/  ISETP.GE.AND P0, PT, R6, RZ, PT ;  /* 0x000000ff0600720c */ /* 0x000fe40003f06270 */
[----:B------:R-:W-:-:S03]  /*02e0*/  ISETP.GE.AND P1, PT, R8, RZ, PT ;  /* 0x000000ff0800720c */ /* 0x000fc60003f26270 */
[----:B------:R-:W-:Y:S02]  /*02f0*/  @P2 IADD3 R5, PT, PT, R5, 0x1, RZ ;  /* 0x0000000105052810 */ /* 0x000fe40007ffe0ff */
[----:B------:R-:W-:Y:S02]  /*0300*/  ISETP.NE.AND P2, PT, R4, RZ, PT ;  /* 0x000000ff0400720c */ /* 0x000fe40003f45270 */
[----:B------:R-:W-:Y:S01]  /*0310*/  @P3 VIADD R7, R7, 0x1 ;  /* 0x0000000107073836 */ /* 0x000fe20000000000 */
[----:B------:R-:W-:-:S03]  /*0320*/  LOP3.LUT R4, RZ, R4, RZ, 0x33, !PT ;  /* 0x00000004ff047212 */ /* 0x000fc600078e33ff */
[----:B------:R-:W-:Y:S02]  /*0330*/  @!P0 IMAD.MOV R5, RZ, RZ, -R5 ;  /* 0x000000ffff058224 */ /* 0x000fe400078e0a05 */
[----:B------:R-:W-:-:S03]  /*0340*/  @!P1 IADD3 R7, PT, PT, -R7, RZ, RZ ;  /* 0x000000ff07079210 */ /* 0x000fc60007ffe1ff */
[C---:B------:R-:W-:Y:S02]  /*0350*/  SEL R5, R4.reuse, R5, !P2 ;  /* 0x0000000504057207 */ /* 0x040fe40005000000 */
[----:B------:R-:W-:-:S05]  /*0360*/  SEL R4, R4, R7, !P2 ;  /* 0x0000000704047207 */ /* 0x000fca0005000000 */
[----:B------:R-:W-:-:S04]  /*0370*/  IMAD R4, R4, UR6, R5 ;  /* 0x0000000604047c24 */ /* 0x000fc8000f8e0205 */
[----:B------:R-:W-:-:S05]  /*0380*/  IMAD R5, R4, 0x3, RZ ;  /* 0x0000000304057824 */ /* 0x000fca00078e02ff */
[----:B0-----:R-:W-:-:S04]  /*0390*/  IADD3 R4, P0, PT, R5, UR8, RZ ;  /* 0x0000000805047c10 */ /* 0x001fc8000ff1e0ff */
[----:B------:R-:W-:-:S05]  /*03a0*/  LEA.HI.X.SX32 R5, R5, UR9, 0x1, P0 ;  /* 0x0000000905057c11 */ /* 0x000fca00080f0eff */
[----:B--2---:R-:W2:Y:S01]  /*03b0*/  LDG.E.U8 R7, desc[UR4][R4.64] ;  /* 0x0000000404077981 */ /* 0x004ea2000c1e1100 */
[----:B------:R-:W-:-:S04]  /*03c0*/  IMAD R0, R0, R2, R3 ;  /* 0x0000000200007224 */ /* 0x000fc800078e0203 */
[----:B------:R-:W-:-:S05]  /*03d0*/  IMAD R0, R0, 0x3, RZ ;  /* 0x0000000300007824 */ /* 0x000fca00078e02ff */
[----:B------:R-:W-:-:S04]  /*03e0*/  IADD3 R2, P0, PT, R0, UR10, RZ ;  /* 0x0000000a00027c10 */ /* 0x000fc8000ff1e0ff */
[----:B------:R-:W-:-:S05]  /*03f0*/  LEA.HI.X.SX32 R3, R0, UR11, 0x1, P0 ;  /* 0x0000000b00037c11 */ /* 0x000fca00080f0eff */
[----:B--2---:R-:W-:Y:S04]  /*0400*/  STG.E.U8 desc[UR4][R2.64], R7 ;  /* 0x0000000702007986 */ /* 0x004fe8000c101104 */
[----:B------:R-:W2:Y:S04]  /*0410*/  LDG.E.U8 R9, desc[UR4][R4.64+0x1] ;  /* 0x0000010404097981 */ /* 0x000ea8000c1e1100 */
[----:B--2---:R-:W-:Y:S04]  /*0420*/  STG.E.U8 desc[UR4][R2.64+0x1], R9 ;  /* 0x0000010902007986 */ /* 0x004fe8000c101104 */
[----:B------:R-:W2:Y:S04]  /*0430*/  LDG.E.U8 R11, desc[UR4][R4.64+0x2] ;  /* 0x00000204040b7981 */ /* 0x000ea8000c1e1100 */
[----:B--2---:R-:W-:Y:S01]  /*0440*/  STG.E.U8 desc[UR4][R2.64+0x2], R11 ;  /* 0x0000020b02007986 */ /* 0x004fe2000c101104 */
[----:B------:R-:W-:Y:S05]  /*0450*/  EXIT ;  /* 0x000000000000794d */ /* 0x000fea0003800000 */
.L_x_31:
        /* <DEDUP_REMOVED lines=10> */
.L_x_34:


//--------------------- .text._Z15grayscaleKernelPhS_ii --------------------------
	.section	.text._Z15grayscaleKernelPhS_ii,"ax",@progbits
	.align	128
        .global         _Z15grayscaleKernelPhS_ii
        .type           _Z15grayscaleKernelPhS_ii,@function
        .size           _Z15grayscaleKernelPhS_ii,(.L_x_35 - _Z15grayscaleKernelPhS_ii)
        .other          _Z15grayscaleKernelPhS_ii,@"STO_CUDA_ENTRY STV_DEFAULT"
_Z15grayscaleKernelPhS_ii:
.text._Z15grayscaleKernelPhS_ii:
        /* <DEDUP_REMOVED lines=13> */
[----:B------:R-:W0:Y:S01]  /*00d0*/  LDCU.128 UR8, c[0x0][0x380] ;  /* 0x00007000ff0877ac */ /* 0x000e220008000c00 */
[----:B------:R-:W-:Y:S01]  /*00e0*/  IMAD R0, R3, UR6, R0 ;  /* 0x0000000603007c24 */ /* 0x000fe2000f8e0200 */
[----:B------:R-:W1:Y:S03]  /*00f0*/  LDCU.64 UR4, c[0x0][0x358] ;  /* 0x00006b00ff0477ac */ /* 0x000e660008000a00 */
[----:B------:R-:W-:-:S05]  /*0100*/  IMAD R3, R0, 0x3, RZ ;  /* 0x0000000300037824 */ /* 0x000fca00078e02ff */
[----:B0-----:R-:W-:-:S04]  /*0110*/  IADD3 R2, P0, PT, R3, UR8, RZ ;  /* 0x0000000803027c10 */ /* 0x001fc8000ff1e0ff */
[----:B------:R-:W-:-:S05]  /*0120*/  LEA.HI.X.SX32 R3, R3, UR9, 0x1, P0 ;  /* 0x0000000903037c11 */ /* 0x000fca00080f0eff */
[----:B-1----:R-:W2:Y:S04]  /*0130*/  LDG.E.U8 R5, desc[UR4][R2.64+0x1] ;  /* 0x0000010402057981 */ /* 0x002ea8000c1e1100 */
[----:B------:R-:W3:Y:S04]  /*0140*/  LDG.E.U8 R4, desc[UR4][R2.64] ;  /* 0x0000000402047981 */ /* 0x000ee8000c1e1100 */
[----:B------:R-:W4:Y:S01]  /*0150*/  LDG.E.U8 R6, desc[UR4][R2.64+0x2] ;  /* 0x0000020402067981 */ /* 0x000f22000c1e1100 */
[----:B--2---:R-:W-:Y:S02]  /*0160*/  I2FP.F32.U32 R5, R5 ;  /* 0x0000000500057245 */ /* 0x004fe40000201000 */
[----:B---3--:R-:W-:-:S03]  /*0170*/  I2FP.F32.U32 R4, R4 ;  /* 0x0000000400047245 */ /* 0x008fc60000201000 */
[----:B------:R-:W-:Y:S01]  /*0180*/  FMUL R5, R5, 0.58700001239776611328 ;  /* 0x3f1645a205057820 */ /* 0x000fe20000400000 */
[----:B----4-:R-:W-:-:S03]  /*0190*/  I2FP.F32.U32 R7, R6 ;  /* 0x0000000600077245 */ /* 0x010fc60000201000 */
[----:B------:R-:W-:-:S04]  /*01a0*/  FFMA R4, R4, 0.29899999499320983887, R5 ;  /* 0x3e99168704047823 */ /* 0x000fc80000000005 */
[----:B------:R-:W-:Y:S01]  /*01b0*/  FFMA R7, R7, 0.11400000005960464478, R4 ;  /* 0x3de978d507077823 */ /* 0x000fe20000000004 */
[----:B------:R-:W-:-:S04]  /*01c0*/  IADD3 R4, P0, PT, R0, UR10, RZ ;  /* 0x0000000a00047c10 */ /* 0x000fc8000ff1e0ff */
[----:B------:R-:W-:Y:S01]  /*01d0*/  LEA.HI.X.SX32 R5, R0, UR11, 0x1, P0 ;  /* 0x0000000b00057c11 */ /* 0x000fe200080f0eff */
[----:B------:R-:W0:Y:S04]  /*01e0*/  F2I.U32.TRUNC.NTZ R7, R7 ;  /* 0x0000000700077305 */ /* 0x000e28000020f000 */
[----:B0-----:R-:W-:Y:S01]  /*01f0*/  STG.E.U8 desc[UR4][R4.64], R7 ;  /* 0x0000000704007986 */ /* 0x001fe2000c101104 */
[----:B------:R-:W-:Y:S05]  /*0200*/  EXIT ;  /* 0x000000000000794d */ /* 0x000fea0003800000 */
.L_x_32:
        /* <DEDUP_REMOVED lines=15> */
.L_x_35:


//--------------------- .nv.shared.reserved.0     --------------------------
	.section	.nv.shared.reserved.0,"aw",@nobits
	.weak		__nv_reservedSMEM_offset_0_alias
	.size		__nv_reservedSMEM_offset_0_alias, 0, 64
	.other		__nv_reservedSMEM_offset_0_alias,@"STO_CUDA_RESERVED_SHARED STV_DEFAULT"
__nv_reservedSMEM_offset_0_alias:
	.zero		0
	.zero		64


//--------------------- .nv.constant0._Z13sharpenKernelPhS_ii --------------------------
	.section	.nv.constant0._Z13sharpenKernelPhS_ii,"a",@progbits
	.sectionflags	@""
	.align	4
.nv.constant0._Z13sharpenKernelPhS_ii:
	.zero		920


//--------------------- .nv.constant0._Z14upsampleKernelPhS_iii --------------------------
	.section	.nv.constant0._Z14upsampleKernelPhS_iii,"a",@progbits
	.sectionflags	@""
	.align	4
.nv.constant0._Z14upsampleKernelPhS_iii:
	.zero		924


//--------------------- .nv.constant0._Z15grayscaleKernelPhS_ii --------------------------
	.section	.nv.constant0._Z15grayscaleKernelPhS_ii,"a",@progbits
	.sectionflags	@""
	.align	4
.nv.constant0._Z15grayscaleKernelPhS_ii:
	.zero		920


//--------------------- SYMBOLS --------------------------

	.type		.nv.reservedSmem.offset0,@object
	.size		.nv.reservedSmem.offset0,0x4
